//
// Generated by NVIDIA NVVM Compiler
//
// Compiler Build ID: CL-36424714
// Cuda compilation tools, release 13.0, V13.0.88
// Based on NVVM 20.0.0
//

.version 9.0
.target sm_100
.address_size 64

	// .globl	_Z7bitonicP4Dataiiii
// _ZZ4scanP4DataiiPfE5local has been demoted

.visible .entry _Z7bitonicP4Dataiiii(
	.param .u64 .ptr .align 1 _Z7bitonicP4Dataiiii_param_0,
	.param .u32 _Z7bitonicP4Dataiiii_param_1,
	.param .u32 _Z7bitonicP4Dataiiii_param_2,
	.param .u32 _Z7bitonicP4Dataiiii_param_3,
	.param .u32 _Z7bitonicP4Dataiiii_param_4
)
{
	.reg .pred 	%p<6>;
	.reg .b32 	%r<16>;
	.reg .b32 	%f<11>;
	.reg .b64 	%rd<11>;

	ld.param.u64 	%rd6, [_Z7bitonicP4Dataiiii_param_0];
	ld.param.u32 	%r3, [_Z7bitonicP4Dataiiii_param_1];
	ld.param.u32 	%r4, [_Z7bitonicP4Dataiiii_param_2];
	ld.param.u32 	%r5, [_Z7bitonicP4Dataiiii_param_3];
	ld.param.u32 	%r6, [_Z7bitonicP4Dataiiii_param_4];
	cvta.to.global.u64 	%rd1, %rd6;
	mov.u32 	%r7, %ntid.x;
	mov.u32 	%r8, %tid.x;
	mad.lo.s32 	%r1, %r5, %r7, %r8;
	setp.ge.s32 	%p1, %r1, %r6;
	@%p1 bra 	$L__BB0_7;
	xor.b32  	%r2, %r1, %r4;
	setp.le.s32 	%p2, %r2, %r1;
	@%p2 bra 	$L__BB0_7;
	and.b32  	%r9, %r1, %r3;
	setp.ne.s32 	%p3, %r9, 0;
	@%p3 bra 	$L__BB0_5;
	mul.wide.s32 	%rd9, %r1, 12;
	add.s64 	%rd2, %rd1, %rd9;
	ld.global.f32 	%f1, [%rd2];
	mul.wide.s32 	%rd10, %r2, 12;
	add.s64 	%rd3, %rd1, %rd10;
	ld.global.f32 	%f2, [%rd3];
	setp.leu.f32 	%p5, %f1, %f2;
	@%p5 bra 	$L__BB0_7;
	st.global.f32 	[%rd2], %f2;
	st.global.f32 	[%rd3], %f1;
	ld.global.f32 	%f8, [%rd2+4];
	ld.global.f32 	%f9, [%rd3+4];
	st.global.f32 	[%rd2+4], %f9;
	st.global.f32 	[%rd3+4], %f8;
	ld.global.u32 	%r13, [%rd2+8];
	cvt.rn.f32.s32 	%f10, %r13;
	ld.global.u32 	%r14, [%rd3+8];
	st.global.u32 	[%rd2+8], %r14;
	cvt.rzi.s32.f32 	%r15, %f10;
	st.global.u32 	[%rd3+8], %r15;
	bra.uni 	$L__BB0_7;
$L__BB0_5:
	mul.wide.s32 	%rd7, %r1, 12;
	add.s64 	%rd4, %rd1, %rd7;
	ld.global.f32 	%f3, [%rd4];
	mul.wide.s32 	%rd8, %r2, 12;
	add.s64 	%rd5, %rd1, %rd8;
	ld.global.f32 	%f4, [%rd5];
	setp.geu.f32 	%p4, %f3, %f4;
	@%p4 bra 	$L__BB0_7;
	st.global.f32 	[%rd4], %f4;
	st.global.f32 	[%rd5], %f3;
	ld.global.f32 	%f5, [%rd4+4];
	ld.global.f32 	%f6, [%rd5+4];
	st.global.f32 	[%rd4+4], %f6;
	st.global.f32 	[%rd5+4], %f5;
	ld.global.u32 	%r10, [%rd4+8];
	cvt.rn.f32.s32 	%f7, %r10;
	ld.global.u32 	%r11, [%rd5+8];
	st.global.u32 	[%rd4+8], %r11;
	cvt.rzi.s32.f32 	%r12, %f7;
	st.global.u32 	[%rd5+8], %r12;
$L__BB0_7:
	ret;

}
	// .globl	_Z4scanP4DataiiPf
.visible .entry _Z4scanP4DataiiPf(
	.param .u64 .ptr .align 1 _Z4scanP4DataiiPf_param_0,
	.param .u32 _Z4scanP4DataiiPf_param_1,
	.param .u32 _Z4scanP4DataiiPf_param_2,
	.param .u64 .ptr .align 1 _Z4scanP4DataiiPf_param_3
)
{
	.reg .pred 	%p<15>;
	.reg .b32 	%r<38>;
	.reg .b32 	%f<91>;
	.reg .b64 	%rd<23>;
	// demoted variable
	.shared .align 4 .b8 _ZZ4scanP4DataiiPfE5local[4092];
	ld.param.u64 	%rd9, [_Z4scanP4DataiiPf_param_0];
	ld.param.u32 	%r22, [_Z4scanP4DataiiPf_param_1];
	ld.param.u32 	%r23, [_Z4scanP4DataiiPf_param_2];
	ld.param.u64 	%rd10, [_Z4scanP4DataiiPf_param_3];
	cvta.to.global.u64 	%rd1, %rd10;
	mov.u32 	%r1, %tid.x;
	mov.u32 	%r2, %ntid.x;
	mad.lo.s32 	%r3, %r22, %r2, %r1;
	setp.ge.s32 	%p1, %r3, %r23;
	@%p1 bra 	$L__BB1_23;
	cvta.to.global.u64 	%rd11, %rd9;
	mul.wide.s32 	%rd12, %r3, 12;
	add.s64 	%rd13, %rd11, %rd12;
	add.s64 	%rd2, %rd13, 4;
	ld.global.f32 	%f18, [%rd13+4];
	shl.b32 	%r24, %r1, 2;
	mov.u32 	%r25, _ZZ4scanP4DataiiPfE5local;
	add.s32 	%r4, %r25, %r24;
	st.shared.f32 	[%r4], %f18;
	setp.lt.u32 	%p2, %r2, 2;
	@%p2 bra 	$L__BB1_6;
	mov.b32 	%r32, 1;
$L__BB1_3:
	bar.sync 	0;
	setp.lt.u32 	%p3, %r1, %r32;
	mov.f32 	%f80, 0f00000000;
	@%p3 bra 	$L__BB1_5;
	sub.s32 	%r27, %r1, %r32;
	shl.b32 	%r28, %r27, 2;
	add.s32 	%r30, %r25, %r28;
	ld.shared.f32 	%f80, [%r30];
$L__BB1_5:
	bar.sync 	0;
	ld.shared.f32 	%f20, [%r4];
	add.f32 	%f21, %f80, %f20;
	st.shared.f32 	[%r4], %f21;
	shl.b32 	%r32, %r32, 1;
	setp.lt.u32 	%p4, %r32, %r2;
	@%p4 bra 	$L__BB1_3;
$L__BB1_6:
	setp.ne.s32 	%p5, %r1, 1022;
	@%p5 bra 	$L__BB1_8;
	ld.shared.f32 	%f22, [_ZZ4scanP4DataiiPfE5local+4088];
	mul.wide.s32 	%rd14, %r22, 4;
	add.s64 	%rd15, %rd1, %rd14;
	st.global.f32 	[%rd15], %f22;
$L__BB1_8:
	bar.sync 	0;
	setp.lt.s32 	%p6, %r22, 1;
	ld.shared.f32 	%f89, [%r4];
	@%p6 bra 	$L__BB1_22;
	and.b32  	%r7, %r22, 15;
	setp.lt.u32 	%p7, %r22, 16;
	mov.b32 	%r35, 0;
	@%p7 bra 	$L__BB1_12;
	and.b32  	%r35, %r22, 2147483632;
	neg.s32 	%r33, %r35;
	add.s64 	%rd21, %rd1, 32;
$L__BB1_11:
	.pragma "nounroll";
	ld.global.f32 	%f24, [%rd21+-32];
	add.f32 	%f25, %f24, %f89;
	ld.global.f32 	%f26, [%rd21+-28];
	add.f32 	%f27, %f26, %f25;
	ld.global.f32 	%f28, [%rd21+-24];
	add.f32 	%f29, %f28, %f27;
	ld.global.f32 	%f30, [%rd21+-20];
	add.f32 	%f31, %f30, %f29;
	ld.global.f32 	%f32, [%rd21+-16];
	add.f32 	%f33, %f32, %f31;
	ld.global.f32 	%f34, [%rd21+-12];
	add.f32 	%f35, %f34, %f33;
	ld.global.f32 	%f36, [%rd21+-8];
	add.f32 	%f37, %f36, %f35;
	ld.global.f32 	%f38, [%rd21+-4];
	add.f32 	%f39, %f38, %f37;
	ld.global.f32 	%f40, [%rd21];
	add.f32 	%f41, %f40, %f39;
	ld.global.f32 	%f42, [%rd21+4];
	add.f32 	%f43, %f42, %f41;
	ld.global.f32 	%f44, [%rd21+8];
	add.f32 	%f45, %f44, %f43;
	ld.global.f32 	%f46, [%rd21+12];
	add.f32 	%f47, %f46, %f45;
	ld.global.f32 	%f48, [%rd21+16];
	add.f32 	%f49, %f48, %f47;
	ld.global.f32 	%f50, [%rd21+20];
	add.f32 	%f51, %f50, %f49;
	ld.global.f32 	%f52, [%rd21+24];
	add.f32 	%f53, %f52, %f51;
	ld.global.f32 	%f54, [%rd21+28];
	add.f32 	%f89, %f54, %f53;
	add.s32 	%r33, %r33, 16;
	add.s64 	%rd21, %rd21, 64;
	setp.ne.s32 	%p8, %r33, 0;
	@%p8 bra 	$L__BB1_11;
$L__BB1_12:
	setp.eq.s32 	%p9, %r7, 0;
	@%p9 bra 	$L__BB1_21;
	and.b32  	%r13, %r22, 7;
	setp.lt.u32 	%p10, %r7, 8;
	@%p10 bra 	$L__BB1_15;
	mul.wide.u32 	%rd16, %r35, 4;
	add.s64 	%rd17, %rd1, %rd16;
	ld.global.f32 	%f56, [%rd17];
	add.f32 	%f57, %f56, %f89;
	ld.global.f32 	%f58, [%rd17+4];
	add.f32 	%f59, %f58, %f57;
	ld.global.f32 	%f60, [%rd17+8];
	add.f32 	%f61, %f60, %f59;
	ld.global.f32 	%f62, [%rd17+12];
	add.f32 	%f63, %f62, %f61;
	ld.global.f32 	%f64, [%rd17+16];
	add.f32 	%f65, %f64, %f63;
	ld.global.f32 	%f66, [%rd17+20];
	add.f32 	%f67, %f66, %f65;
	ld.global.f32 	%f68, [%rd17+24];
	add.f32 	%f69, %f68, %f67;
	ld.global.f32 	%f70, [%rd17+28];
	add.f32 	%f89, %f70, %f69;
	add.s32 	%r35, %r35, 8;
$L__BB1_15:
	setp.eq.s32 	%p11, %r13, 0;
	@%p11 bra 	$L__BB1_21;
	and.b32  	%r16, %r22, 3;
	setp.lt.u32 	%p12, %r13, 4;
	@%p12 bra 	$L__BB1_18;
	mul.wide.u32 	%rd18, %r35, 4;
	add.s64 	%rd19, %rd1, %rd18;
	ld.global.f32 	%f72, [%rd19];
	add.f32 	%f73, %f72, %f89;
	ld.global.f32 	%f74, [%rd19+4];
	add.f32 	%f75, %f74, %f73;
	ld.global.f32 	%f76, [%rd19+8];
	add.f32 	%f77, %f76, %f75;
	ld.global.f32 	%f78, [%rd19+12];
	add.f32 	%f89, %f78, %f77;
	add.s32 	%r35, %r35, 4;
$L__BB1_18:
	setp.eq.s32 	%p13, %r16, 0;
	@%p13 bra 	$L__BB1_21;
	mul.wide.u32 	%rd20, %r35, 4;
	add.s64 	%rd22, %rd1, %rd20;
	neg.s32 	%r37, %r16;
$L__BB1_20:
	.pragma "nounroll";
	ld.global.f32 	%f79, [%rd22];
	add.f32 	%f89, %f79, %f89;
	add.s64 	%rd22, %rd22, 4;
	add.s32 	%r37, %r37, 1;
	setp.ne.s32 	%p14, %r37, 0;
	@%p14 bra 	$L__BB1_20;
$L__BB1_21:
	st.shared.f32 	[%r4], %f89;
$L__BB1_22:
	st.global.f32 	[%rd2], %f89;
$L__BB1_23:
	ret;

}


// ===== COMPILED SASS (sm_100) =====

	.target	sm_100

	.elftype	@"ET_EXEC"


//--------------------- .note.nv.tkinfo           --------------------------
	.section	.note.nv.tkinfo,"",@"SHT_NOTE"
	.sectionflags	@"SHF_NOTE_NV_TKINFO"
	.tkinfo
        /*0018*/ 	.word	0x00000002
        /*0030*/ 	.string	""
        /*0030*/ 	.string	"ptxas"
        /*0030*/ 	.string	"Cuda compilation tools, release 13.0, V13.0.88"
        /*0030*/ 	.string	"Build cuda_13.0.r13.0/compiler.36424714_0"
        /*0030*/ 	.string	"-arch sm_100 -m 64 "



//--------------------- .note.nv.cuinfo           --------------------------
	.section	.note.nv.cuinfo,"",@"SHT_NOTE"
	.sectionflags	@"SHF_NOTE_NV_CUINFO"
        /*0018*/ 	.short	0x0002
        /*001a*/ 	.short	0x0064
        /*001c*/ 	.short	0x0082
	.zero		2


//--------------------- .nv.info                  --------------------------
	.section	.nv.info,"",@"SHT_CUDA_INFO"
	.align	4


	//----- nvinfo : EIATTR_REGCOUNT
	.align		4
        /*0000*/ 	.byte	0x04, 0x2f
        /*0002*/ 	.short	(.L_1 - .L_0)
	.align		4
.L_0:
        /*0004*/ 	.word	index@(_Z7bitonicP4Dataiiii)
        /*0008*/ 	.word	0x00000012


	//----- nvinfo : EIATTR_FRAME_SIZE
	.align		4
.L_1:
        /*000c*/ 	.byte	0x04, 0x11
        /*000e*/ 	.short	(.L_3 - .L_2)
	.align		4
.L_2:
        /*0010*/ 	.word	index@(_Z7bitonicP4Dataiiii)
        /*0014*/ 	.word	0x00000000


	//----- nvinfo : EIATTR_REGCOUNT
	.align		4
.L_3:
        /*0018*/ 	.byte	0x04, 0x2f
        /*001a*/ 	.short	(.L_5 - .L_4)
	.align		4
.L_4:
        /*001c*/ 	.word	index@(_Z4scanP4DataiiPf)
        /*0020*/ 	.word	0x0000001d


	//----- nvinfo : EIATTR_FRAME_SIZE
	.align		4
.L_5:
        /*0024*/ 	.byte	0x04, 0x11
        /*0026*/ 	.short	(.L_7 - .L_6)
	.align		4
.L_6:
        /*0028*/ 	.word	index@(_Z4scanP4DataiiPf)
        /*002c*/ 	.word	0x00000000


	//----- nvinfo : EIATTR_MIN_STACK_SIZE
	.align		4
.L_7:
        /*0030*/ 	.byte	0x04, 0x12
        /*0032*/ 	.short	(.L_9 - .L_8)
	.align		4
.L_8:
        /*0034*/ 	.word	index@(_Z4scanP4DataiiPf)
        /*0038*/ 	.word	0x00000000


	//----- nvinfo : EIATTR_MIN_STACK_SIZE
	.align		4
.L_9:
        /*003c*/ 	.byte	0x04, 0x12
        /*003e*/ 	.short	(.L_11 - .L_10)
	.align		4
.L_10:
        /*0040*/ 	.word	index@(_Z7bitonicP4Dataiiii)
        /*0044*/ 	.word	0x00000000
.L_11:


//--------------------- .nv.compat                --------------------------
	.section	.nv.compat,"",@"SHT_CUDA_COMPAT_INFO"
	.align	4
        /*0000*/ 	.byte	0x02, 0x09, 0x00, 0x00, 0x02, 0x02, 0x01, 0x00, 0x02, 0x05, 0x05, 0x00, 0x03, 0x07, 0x01, 0x01
        /*0010*/ 	.byte	0x02, 0x03, 0x00, 0x00, 0x02, 0x06, 0x01, 0x00, 0x04, 0x0b, 0x08, 0x00, 0x09, 0x00, 0x00, 0x00
        /*0020*/ 	.byte	0x00, 0x00, 0x00, 0x00


//--------------------- .nv.info._Z4scanP4DataiiPf --------------------------
	.section	.nv.info._Z4scanP4DataiiPf,"",@"SHT_CUDA_INFO"
	.sectionflags	@""
	.align	4


	//----- nvinfo : EIATTR_CUDA_API_VERSION
	.align		4
        /*0000*/ 	.byte	0x04, 0x37
        /*0002*/ 	.short	(.L_13 - .L_12)
.L_12:
        /*0004*/ 	.word	0x00000082


	//----- nvinfo : EIATTR_KPARAM_INFO
	.align		4
.L_13:
        /*0008*/ 	.byte	0x04, 0x17
        /*000a*/ 	.short	(.L_15 - .L_14)
.L_14:
        /*000c*/ 	.word	0x00000000
        /*0010*/ 	.short	0x0003
        /*0012*/ 	.short	0x0010
        /*0014*/ 	.byte	0x00, 0xf5, 0x21, 0x00


	//----- nvinfo : EIATTR_KPARAM_INFO
	.align		4
.L_15:
        /*0018*/ 	.byte	0x04, 0x17
        /*001a*/ 	.short	(.L_17 - .L_16)
.L_16:
        /*001c*/ 	.word	0x00000000
        /*0020*/ 	.short	0x0002
        /*0022*/ 	.short	0x000c
        /*0024*/ 	.byte	0x00, 0xf0, 0x11, 0x00


	//----- nvinfo : EIATTR_KPARAM_INFO
	.align		4
.L_17:
        /*0028*/ 	.byte	0x04, 0x17
        /*002a*/ 	.short	(.L_19 - .L_18)
.L_18:
        /*002c*/ 	.word	0x00000000
        /*0030*/ 	.short	0x0001
        /*0032*/ 	.short	0x0008
        /*0034*/ 	.byte	0x00, 0xf0, 0x11, 0x00


	//----- nvinfo : EIATTR_KPARAM_INFO
	.align		4
.L_19:
        /*0038*/ 	.byte	0x04, 0x17
        /*003a*/ 	.short	(.L_21 - .L_20)
.L_20:
        /*003c*/ 	.word	0x00000000
        /*0040*/ 	.short	0x0000
        /*0042*/ 	.short	0x0000
        /*0044*/ 	.byte	0x00, 0xf5, 0x21, 0x00


	//----- nvinfo : EIATTR_SPARSE_MMA_MASK
	.align		4
.L_21:
        /*0048*/ 	.byte	0x03, 0x50
        /*004a*/ 	.short	0x0000


	//----- nvinfo : EIATTR_MAXREG_COUNT
	.align		4
        /*004c*/ 	.byte	0x03, 0x1b
        /*004e*/ 	.short	0x00ff


	//----- nvinfo : EIATTR_NUM_BARRIERS
	.align		4
        /*0050*/ 	.byte	0x02, 0x4c
        /*0052*/ 	.byte	0x01
	.zero		1


	//----- nvinfo : EIATTR_MERCURY_ISA_VERSION
	.align		4
        /*0054*/ 	.byte	0x03, 0x5f
        /*0056*/ 	.short	0x0101


	//----- nvinfo : EIATTR_VRC_CTA_INIT_COUNT
	.align		4
        /*0058*/ 	.byte	0x02, 0x4a
	.zero		1
	.zero		1


	//----- nvinfo : EIATTR_EXIT_INSTR_OFFSETS
	.align		4
        /*005c*/ 	.byte	0x04, 0x1c
        /*005e*/ 	.short	(.L_23 - .L_22)


	//   ....[0]....
.L_22:
        /*0060*/ 	.word	0x00000060


	//   ....[1]....
        /*0064*/ 	.word	0x00000950


	//----- nvinfo : EIATTR_CBANK_PARAM_SIZE
	.align		4
.L_23:
        /*0068*/ 	.byte	0x03, 0x19
        /*006a*/ 	.short	0x0018


	//----- nvinfo : EIATTR_PARAM_CBANK
	.align		4
        /*006c*/ 	.byte	0x04, 0x0a
        /*006e*/ 	.short	(.L_25 - .L_24)
	.align		4
.L_24:
        /*0070*/ 	.word	index@(.nv.constant0._Z4scanP4DataiiPf)
        /*0074*/ 	.short	0x0380
        /*0076*/ 	.short	0x0018


	//----- nvinfo : EIATTR_SW_WAR
	.align		4
.L_25:
        /*0078*/ 	.byte	0x04, 0x36
        /*007a*/ 	.short	(.L_27 - .L_26)
.L_26:
        /*007c*/ 	.word	0x00000008
.L_27:


//--------------------- .nv.info._Z7bitonicP4Dataiiii --------------------------
	.section	.nv.info._Z7bitonicP4Dataiiii,"",@"SHT_CUDA_INFO"
	.sectionflags	@""
	.align	4


	//----- nvinfo : EIATTR_CUDA_API_VERSION
	.align		4
        /*0000*/ 	.byte	0x04, 0x37
        /*0002*/ 	.short	(.L_29 - .L_28)
.L_28:
        /*0004*/ 	.word	0x00000082


	//----- nvinfo : EIATTR_KPARAM_INFO
	.align		4
.L_29:
        /*0008*/ 	.byte	0x04, 0x17
        /*000a*/ 	.short	(.L_31 - .L_30)
.L_30:
        /*000c*/ 	.word	0x00000000
        /*0010*/ 	.short	0x0004
        /*0012*/ 	.short	0x0014
        /*0014*/ 	.byte	0x00, 0xf0, 0x11, 0x00


	//----- nvinfo : EIATTR_KPARAM_INFO
	.align		4
.L_31:
        /*0018*/ 	.byte	0x04, 0x17
        /*001a*/ 	.short	(.L_33 - .L_32)
.L_32:
        /*001c*/ 	.word	0x00000000
        /*0020*/ 	.short	0x0003
        /*0022*/ 	.short	0x0010
        /*0024*/ 	.byte	0x00, 0xf0, 0x11, 0x00


	//----- nvinfo : EIATTR_KPARAM_INFO
	.align		4
.L_33:
        /*0028*/ 	.byte	0x04, 0x17
        /*002a*/ 	.short	(.L_35 - .L_34)
.L_34:
        /*002c*/ 	.word	0x00000000
        /*0030*/ 	.short	0x0002
        /*0032*/ 	.short	0x000c
        /*0034*/ 	.byte	0x00, 0xf0, 0x11, 0x00


	//----- nvinfo : EIATTR_KPARAM_INFO
	.align		4
.L_35:
        /*0038*/ 	.byte	0x04, 0x17
        /*003a*/ 	.short	(.L_37 - .L_36)
.L_36:
        /*003c*/ 	.word	0x00000000
        /*0040*/ 	.short	0x0001
        /*0042*/ 	.short	0x0008
        /*0044*/ 	.byte	0x00, 0xf0, 0x11, 0x00


	//----- nvinfo : EIATTR_KPARAM_INFO
	.align		4
.L_37:
        /*0048*/ 	.byte	0x04, 0x17
        /*004a*/ 	.short	(.L_39 - .L_38)
.L_38:
        /*004c*/ 	.word	0x00000000
        /*0050*/ 	.short	0x0000
        /*0052*/ 	.short	0x0000
        /*0054*/ 	.byte	0x00, 0xf5, 0x21, 0x00


	//----- nvinfo : EIATTR_SPARSE_MMA_MASK
	.align		4
.L_39:
        /*0058*/ 	.byte	0x03, 0x50
        /*005a*/ 	.short	0x0000


	//----- nvinfo : EIATTR_MAXREG_COUNT
	.align		4
        /*005c*/ 	.byte	0x03, 0x1b
        /*005e*/ 	.short	0x00ff


	//----- nvinfo : EIATTR_MERCURY_ISA_VERSION
	.align		4
        /*0060*/ 	.byte	0x03, 0x5f
        /*0062*/ 	.short	0x0101


	//----- nvinfo : EIATTR_VRC_CTA_INIT_COUNT
	.align		4
        /*0064*/ 	.byte	0x02, 0x4a
	.zero		1
	.zero		1


	//----- nvinfo : EIATTR_EXIT_INSTR_OFFSETS
	.align		4
        /*0068*/ 	.byte	0x04, 0x1c
        /*006a*/ 	.short	(.L_41 - .L_40)


	//   ....[0]....
.L_40:
        /*006c*/ 	.word	0x00000060


	//   ....[1]....
        /*0070*/ 	.word	0x000000a0


	//   ....[2]....
        /*0074*/ 	.word	0x00000150


	//   ....[3]....
        /*0078*/ 	.word	0x00000220


	//   ....[4]....
        /*007c*/ 	.word	0x00000290


	//   ....[5]....
        /*0080*/ 	.word	0x00000360


	//----- nvinfo : EIATTR_CRS_STACK_SIZE
	.align		4
.L_41:
        /*0084*/ 	.byte	0x04, 0x1e
        /*0086*/ 	.short	(.L_43 - .L_42)
.L_42:
        /*0088*/ 	.word	0x00000000


	//----- nvinfo : EIATTR_CBANK_PARAM_SIZE
	.align		4
.L_43:
        /*008c*/ 	.byte	0x03, 0x19
        /*008e*/ 	.short	0x0018


	//----- nvinfo : EIATTR_PARAM_CBANK
	.align		4
        /*0090*/ 	.byte	0x04, 0x0a
        /*0092*/ 	.short	(.L_45 - .L_44)
	.align		4
.L_44:
        /*0094*/ 	.word	index@(.nv.constant0._Z7bitonicP4Dataiiii)
        /*0098*/ 	.short	0x0380
        /*009a*/ 	.short	0x0018


	//----- nvinfo : EIATTR_SW_WAR
	.align		4
.L_45:
        /*009c*/ 	.byte	0x04, 0x36
        /*009e*/ 	.short	(.L_47 - .L_46)
.L_46:
        /*00a0*/ 	.word	0x00000008
.L_47:


//--------------------- .nv.callgraph             --------------------------
	.section	.nv.callgraph,"",@"SHT_CUDA_CALLGRAPH"
	.align	4
	.sectionentsize	8
	.align		4
        /*0000*/ 	.word	0x00000000
	.align		4
        /*0004*/ 	.word	0xffffffff
	.align		4
        /*0008*/ 	.word	0x00000000
	.align		4
        /*000c*/ 	.word	0xfffffffe
	.align		4
        /*0010*/ 	.word	0x00000000
	.align		4
        /*0014*/ 	.word	0xfffffffd
	.align		4
        /*0018*/ 	.word	0x00000000
	.align		4
        /*001c*/ 	.word	0xfffffffc


//--------------------- .text._Z4scanP4DataiiPf   --------------------------
	.section	.text._Z4scanP4DataiiPf,"ax",@progbits
	.align	128
        .global         _Z4scanP4DataiiPf
        .type           _Z4scanP4DataiiPf,@function
        .size           _Z4scanP4DataiiPf,(.L_x_12 - _Z4scanP4DataiiPf)
        .other          _Z4scanP4DataiiPf,@"STO_CUDA_ENTRY STV_DEFAULT"
_Z4scanP4DataiiPf:
.text._Z4scanP4DataiiPf:
[----:B------:R-:W-:Y:S01]  /*0000*/  LDC R1, c[0x0][0x37c] ;  /* 0x0000df00ff017b82 */ /* 0x000fe20000000800 */
[----:B------:R-:W0:Y:S07]  /*0010*/  S2R R9, SR_TID.X ;  /* 0x0000000000097919 */ /* 0x000e2e0000002100 */
[----:B------:R-:W0:Y:S01]  /*0020*/  LDC.64 R2, c[0x0][0x388] ;  /* 0x0000e200ff027b82 */ /* 0x000e220000000a00 */
[----:B------:R-:W0:Y:S02]  /*0030*/  LDCU UR8, c[0x0][0x360] ;  /* 0x00006c00ff0877ac */ /* 0x000e240008000800 */
[----:B0-----:R-:W-:-:S05]  /*0040*/  IMAD R0, R2, UR8, R9 ;  /* 0x0000000802007c24 */ /* 0x001fca000f8e0209 */
[----:B------:R-:W-:-:S13]  /*0050*/  ISETP.GE.AND P0, PT, R0, R3, PT ;  /* 0x000000030000720c */ /* 0x000fda0003f06270 */
[----:B------:R-:W-:Y:S05]  /*0060*/  @P0 EXIT ;  /* 0x000000000000094d */ /* 0x000fea0003800000 */
[----:B------:R-:W0:Y:S01]  /*0070*/  LDC.64 R2, c[0x0][0x380] ;  /* 0x0000e000ff027b82 */ /* 0x000e220000000a00 */
[----:B------:R-:W1:Y:S01]  /*0080*/  LDCU.64 UR6, c[0x0][0x358] ;  /* 0x00006b00ff0677ac */ /* 0x000e620008000a00 */
[----:B0-----:R-:W-:-:S05]  /*0090*/  IMAD.WIDE R2, R0, 0xc, R2 ;  /* 0x0000000c00027825 */ /* 0x001fca00078e0202 */
[----:B-1----:R-:W2:Y:S01]  /*00a0*/  LDG.E R5, desc[UR6][R2.64+0x4] ;  /* 0x0000040602057981 */ /* 0x002ea2000c1e1900 */
[----:B------:R-:W0:Y:S01]  /*00b0*/  S2UR UR5, SR_CgaCtaId ;  /* 0x00000000000579c3 */ /* 0x000e220000008800 */
[----:B------:R-:W-:Y:S01]  /*00c0*/  ISETP.NE.AND P1, PT, R9, 0x3fe, PT ;  /* 0x000003fe0900780c */ /* 0x000fe20003f25270 */
[----:B------:R-:W-:Y:S01]  /*00d0*/  UMOV UR4, 0x400 ;  /* 0x0000040000047882 */ /* 0x000fe20000000000 */
[----:B------:R-:W-:-:S11]  /*00e0*/  UISETP.GE.U32.AND UP0, UPT, UR8, 0x2, UPT ;  /* 0x000000020800788c */ /* 0x000fd6000bf06070 */
[----:B------:R-:W1:Y:S01]  /*00f0*/  @!P1 S2R R7, SR_CgaCtaId ;  /* 0x0000000000079919 */ /* 0x000e620000008800 */
[----:B------:R-:W-:Y:S01]  /*0100*/  @!P1 MOV R4, 0x400 ;  /* 0x0000040000049802 */ /* 0x000fe20000000f00 */
[----:B0-----:R-:W-:-:S06]  /*0110*/  ULEA UR4, UR5, UR4, 0x18 ;  /* 0x0000000405047291 */ /* 0x001fcc000f8ec0ff */
[----:B------:R-:W-:Y:S02]  /*0120*/  LEA R0, R9, UR4, 0x2 ;  /* 0x0000000409007c11 */ /* 0x000fe4000f8e10ff */
[----:B-1----:R-:W-:-:S03]  /*0130*/  @!P1 LEA R6, R7, R4, 0x18 ;  /* 0x0000000407069211 */ /* 0x002fc600078ec0ff */
[----:B--2---:R0:W-:Y:S01]  /*0140*/  STS [R0], R5 ;  /* 0x0000000500007388 */ /* 0x0041e20000000800 */
[----:B------:R-:W-:Y:S05]  /*0150*/  BRA.U !UP0, `(.L_x_0) ;  /* 0x0000000108387547 */ /* 0x000fea000b800000 */
[----:B------:R-:W-:-:S05]  /*0160*/  UMOV UR5, 0x1 ;  /* 0x0000000100057882 */ /* 0x000fca0000000000 */
.L_x_1:
[----:B------:R-:W-:Y:S01]  /*0170*/  BAR.SYNC.DEFER_BLOCKING 0x0 ;  /* 0x0000000000007b1d */ /* 0x000fe20000010000 */
[----:B------:R-:W-:Y:S01]  /*0180*/  ISETP.GE.U32.AND P0, PT, R9, UR5, PT ;  /* 0x0000000509007c0c */ /* 0x000fe2000bf06070 */
[----:B------:R-:W-:-:S12]  /*0190*/  HFMA2 R4, -RZ, RZ, 0, 0 ;  /* 0x00000000ff047431 */ /* 0x000fd800000001ff */
[----:B0-----:R-:W-:Y:S01]  /*01a0*/  @P0 IADD3 R5, PT, PT, R9, -UR5, RZ ;  /* 0x8000000509050c10 */ /* 0x001fe2000fffe0ff */
[----:B------:R-:W-:-:S03]  /*01b0*/  USHF.L.U32 UR5, UR5, 0x1, URZ ;  /* 0x0000000105057899 */ /* 0x000fc600080006ff */
[----:B------:R-:W-:Y:S01]  /*01c0*/  @P0 LEA R5, R5, UR4, 0x2 ;  /* 0x0000000405050c11 */ /* 0x000fe2000f8e10ff */
[----:B------:R-:W-:-:S04]  /*01d0*/  UISETP.GE.U32.AND UP0, UPT, UR5, UR8, UPT ;  /* 0x000000080500728c */ /* 0x000fc8000bf06070 */
[----:B------:R-:W-:Y:S01]  /*01e0*/  @P0 LDS R4, [R5] ;  /* 0x0000000005040984 */ /* 0x000fe20000000800 */
[----:B------:R-:W-:Y:S06]  /*01f0*/  BAR.SYNC.DEFER_BLOCKING 0x0 ;  /* 0x0000000000007b1d */ /* 0x000fec0000010000 */
[----:B-1----:R-:W0:Y:S02]  /*0200*/  LDS R7, [R0] ;  /* 0x0000000000077984 */ /* 0x002e240000000800 */
[----:B0-----:R-:W-:-:S05]  /*0210*/  FADD R7, R7, R4 ;  /* 0x0000000407077221 */ /* 0x001fca0000000000 */
[----:B------:R1:W-:Y:S01]  /*0220*/  STS [R0], R7 ;  /* 0x0000000700007388 */ /* 0x0003e20000000800 */
[----:B------:R-:W-:Y:S05]  /*0230*/  BRA.U !UP0, `(.L_x_1) ;  /* 0xfffffffd08cc7547 */ /* 0x000fea000b83ffff */
.L_x_0:
[----:B------:R-:W2:Y:S01]  /*0240*/  @!P1 LDS R9, [R6+0xff8] ;  /* 0x000ff80006099984 */ /* 0x000ea20000000800 */
[----:B------:R-:W3:Y:S08]  /*0250*/  LDC R8, c[0x0][0x388] ;  /* 0x0000e200ff087b82 */ /* 0x000ef00000000800 */
[----:B0-----:R-:W0:Y:S01]  /*0260*/  @!P1 LDC.64 R4, c[0x0][0x390] ;  /* 0x0000e400ff049b82 */ /* 0x001e220000000a00 */
[C---:B---3--:R-:W-:Y:S01]  /*0270*/  ISETP.GE.AND P0, PT, R8.reuse, 0x1, PT ;  /* 0x000000010800780c */ /* 0x048fe20003f06270 */
[----:B0-----:R-:W-:-:S05]  /*0280*/  @!P1 IMAD.WIDE R4, R8, 0x4, R4 ;  /* 0x0000000408049825 */ /* 0x001fca00078e0204 */
[----:B--2---:R0:W-:Y:S01]  /*0290*/  @!P1 STG.E desc[UR6][R4.64], R9 ;  /* 0x0000000904009986 */ /* 0x0041e2000c101906 */
[----:B------:R-:W-:Y:S06]  /*02a0*/  BAR.SYNC.DEFER_BLOCKING 0x0 ;  /* 0x0000000000007b1d */ /* 0x000fec0000010000 */
[----:B-1----:R0:W1:Y:S01]  /*02b0*/  LDS R7, [R0] ;  /* 0x0000000000077984 */ /* 0x0020620000000800 */
[----:B------:R-:W-:Y:S05]  /*02c0*/  @!P0 BRA `(.L_x_2) ;  /* 0x00000004009c8947 */ /* 0x000fea0003800000 */
[C---:B------:R-:W-:Y:S02]  /*02d0*/  ISETP.GE.U32.AND P1, PT, R8.reuse, 0x10, PT ;  /* 0x000000100800780c */ /* 0x040fe40003f26070 */
[----:B------:R-:W-:Y:S02]  /*02e0*/  LOP3.LUT R23, R8, 0xf, RZ, 0xc0, !PT ;  /* 0x0000000f08177812 */ /* 0x000fe400078ec0ff */
[----:B------:R-:W-:Y:S02]  /*02f0*/  MOV R6, RZ ;  /* 0x000000ff00067202 */ /* 0x000fe40000000f00 */
[----:B------:R-:W-:-:S07]  /*0300*/  ISETP.NE.AND P0, PT, R23, RZ, PT ;  /* 0x000000ff1700720c */ /* 0x000fce0003f05270 */
[----:B------:R-:W-:Y:S06]  /*0310*/  @!P1 BRA `(.L_x_3) ;  /* 0x0000000000b09947 */ /* 0x000fec0003800000 */
[----:B------:R-:W2:Y:S01]  /*0320*/  LDCU.64 UR4, c[0x0][0x390] ;  /* 0x00007200ff0477ac */ /* 0x000ea20008000a00 */
[----:B------:R-:W-:-:S04]  /*0330*/  LOP3.LUT R6, R8, 0x7ffffff0, RZ, 0xc0, !PT ;  /* 0x7ffffff008067812 */ /* 0x000fc800078ec0ff */
[----:B------:R-:W-:Y:S01]  /*0340*/  IADD3 R25, PT, PT, -R6, RZ, RZ ;  /* 0x000000ff06197210 */ /* 0x000fe20007ffe1ff */
[----:B--2---:R-:W-:-:S04]  /*0350*/  UIADD3 UR4, UP0, UPT, UR4, 0x20, URZ ;  /* 0x0000002004047890 */ /* 0x004fc8000ff1e0ff */
[----:B------:R-:W-:Y:S02]  /*0360*/  UIADD3.X UR5, UPT, UPT, URZ, UR5, URZ, UP0, !UPT ;  /* 0x00000005ff057290 */ /* 0x000fe400087fe4ff */
[----:B0-----:R-:W-:-:S04]  /*0370*/  MOV R4, UR4 ;  /* 0x0000000400047c02 */ /* 0x001fc80008000f00 */
[----:B------:R-:W-:-:S07]  /*0380*/  MOV R5, UR5 ;  /* 0x0000000500057c02 */ /* 0x000fce0008000f00 */
.L_x_4:
[----:B------:R-:W1:Y:S04]  /*0390*/  LDG.E R22, desc[UR6][R4.64+-0x20] ;  /* 0xffffe00604167981 */ /* 0x000e68000c1e1900 */
[----:B------:R-:W2:Y:S04]  /*03a0*/  LDG.E R21, desc[UR6][R4.64+-0x1c] ;  /* 0xffffe40604157981 */ /* 0x000ea8000c1e1900 */
[----:B------:R-:W3:Y:S04]  /*03b0*/  LDG.E R24, desc[UR6][R4.64+-0x18] ;  /* 0xffffe80604187981 */ /* 0x000ee8000c1e1900 */
[----:B------:R-:W4:Y:S04]  /*03c0*/  LDG.E R26, desc[UR6][R4.64+-0x14] ;  /* 0xffffec06041a7981 */ /* 0x000f28000c1e1900 */
[----:B------:R-:W5:Y:S04]  /*03d0*/  LDG.E R20, desc[UR6][R4.64+-0x10] ;  /* 0xfffff00604147981 */ /* 0x000f68000c1e1900 */
        /* <DEDUP_REMOVED lines=10> */
[----:B------:R0:W5:Y:S01]  /*0480*/  LDG.E R9, desc[UR6][R4.64+0x1c] ;  /* 0x00001c0604097981 */ /* 0x000162000c1e1900 */
[----:B------:R-:W-:-:S04]  /*0490*/  IADD3 R25, PT, PT, R25, 0x10, RZ ;  /* 0x0000001019197810 */ /* 0x000fc80007ffe0ff */
[----:B------:R-:W-:Y:S02]  /*04a0*/  ISETP.NE.AND P1, PT, R25, RZ, PT ;  /* 0x000000ff1900720c */ /* 0x000fe40003f25270 */
[----:B0-----:R-:W-:-:S04]  /*04b0*/  IADD3 R4, P2, PT, R4, 0x40, RZ ;  /* 0x0000004004047810 */ /* 0x001fc80007f5e0ff */
[----:B------:R-:W-:Y:S01]  /*04c0*/  IADD3.X R5, PT, PT, RZ, R5, RZ, P2, !PT ;  /* 0x00000005ff057210 */ /* 0x000fe200017fe4ff */
[----:B-1----:R-:W-:-:S04]  /*04d0*/  FADD R22, R22, R7 ;  /* 0x0000000716167221 */ /* 0x002fc80000000000 */
[----:B--2---:R-:W-:-:S04]  /*04e0*/  FADD R21, R22, R21 ;  /* 0x0000001516157221 */ /* 0x004fc80000000000 */
[----:B---3--:R-:W-:-:S04]  /*04f0*/  FADD R21, R21, R24 ;  /* 0x0000001815157221 */ /* 0x008fc80000000000 */
[----:B----4-:R-:W-:-:S04]  /*0500*/  FADD R21, R21, R26 ;  /* 0x0000001a15157221 */ /* 0x010fc80000000000 */
[----:B-----5:R-:W-:-:S04]  /*0510*/  FADD R20, R21, R20 ;  /* 0x0000001415147221 */ /* 0x020fc80000000000 */
[----:B------:R-:W-:-:S04]  /*0520*/  FADD R19, R20, R19 ;  /* 0x0000001314137221 */ /* 0x000fc80000000000 */
        /* <DEDUP_REMOVED lines=9> */
[----:B------:R-:W-:Y:S01]  /*05c0*/  FADD R7, R10, R9 ;  /* 0x000000090a077221 */ /* 0x000fe20000000000 */
[----:B------:R-:W-:Y:S06]  /*05d0*/  @P1 BRA `(.L_x_4) ;  /* 0xfffffffc006c1947 */ /* 0x000fec000383ffff */
.L_x_3:
[----:B------:R-:W-:Y:S05]  /*05e0*/  @!P0 BRA `(.L_x_5) ;  /* 0x0000000000d08947 */ /* 0x000fea0003800000 */
[----:B------:R-:W-:Y:S02]  /*05f0*/  ISETP.GE.U32.AND P0, PT, R23, 0x8, PT ;  /* 0x000000081700780c */ /* 0x000fe40003f06070 */
[----:B------:R-:W-:-:S04]  /*0600*/  LOP3.LUT R11, R8, 0x7, RZ, 0xc0, !PT ;  /* 0x00000007080b7812 */ /* 0x000fc800078ec0ff */
[----:B------:R-:W-:-:S07]  /*0610*/  ISETP.NE.AND P1, PT, R11, RZ, PT ;  /* 0x000000ff0b00720c */ /* 0x000fce0003f25270 */
[----:B------:R-:W-:Y:S06]  /*0620*/  @!P0 BRA `(.L_x_6) ;  /* 0x00000000004c8947 */ /* 0x000fec0003800000 */
[----:B0-----:R-:W0:Y:S02]  /*0630*/  LDC.64 R4, c[0x0][0x390] ;  /* 0x0000e400ff047b82 */ /* 0x001e240000000a00 */
[----:B0-----:R-:W-:-:S05]  /*0640*/  IMAD.WIDE.U32 R4, R6, 0x4, R4 ;  /* 0x0000000406047825 */ /* 0x001fca00078e0004 */
[----:B------:R-:W1:Y:S04]  /*0650*/  LDG.E R10, desc[UR6][R4.64] ;  /* 0x00000006040a7981 */ /* 0x000e68000c1e1900 */
[----:B------:R-:W2:Y:S04]  /*0660*/  LDG.E R9, desc[UR6][R4.64+0x4] ;  /* 0x0000040604097981 */ /* 0x000ea8000c1e1900 */
[----:B------:R-:W3:Y:S04]  /*0670*/  LDG.E R12, desc[UR6][R4.64+0x8] ;  /* 0x00000806040c7981 */ /* 0x000ee8000c1e1900 */
[----:B------:R-:W4:Y:S04]  /*0680*/  LDG.E R14, desc[UR6][R4.64+0xc] ;  /* 0x00000c06040e7981 */ /* 0x000f28000c1e1900 */
[----:B------:R-:W5:Y:S04]  /*0690*/  LDG.E R16, desc[UR6][R4.64+0x10] ;  /* 0x0000100604107981 */ /* 0x000f68000c1e1900 */
[----:B------:R-:W5:Y:S04]  /*06a0*/  LDG.E R18, desc[UR6][R4.64+0x14] ;  /* 0x0000140604127981 */ /* 0x000f68000c1e1900 */
[----:B------:R-:W5:Y:S04]  /*06b0*/  LDG.E R20, desc[UR6][R4.64+0x18] ;  /* 0x0000180604147981 */ /* 0x000f68000c1e1900 */
[----:B------:R-:W5:Y:S01]  /*06c0*/  LDG.E R22, desc[UR6][R4.64+0x1c] ;  /* 0x00001c0604167981 */ /* 0x000f62000c1e1900 */
[----:B------:R-:W-:Y:S01]  /*06d0*/  IADD3 R6, PT, PT, R6, 0x8, RZ ;  /* 0x0000000806067810 */ /* 0x000fe20007ffe0ff */
[----:B-1----:R-:W-:-:S04]  /*06e0*/  FADD R10, R7, R10 ;  /* 0x0000000a070a7221 */ /* 0x002fc80000000000 */
[----:B--2---:R-:W-:-:S04]  /*06f0*/  FADD R9, R10, R9 ;  /* 0x000000090a097221 */ /* 0x004fc80000000000 */
[----:B---3--:R-:W-:-:S04]  /*0700*/  FADD R9, R9, R12 ;  /* 0x0000000c09097221 */ /* 0x008fc80000000000 */
[----:B----4-:R-:W-:-:S04]  /*0710*/  FADD R9, R9, R14 ;  /* 0x0000000e09097221 */ /* 0x010fc80000000000 */
[----:B-----5:R-:W-:-:S04]  /*0720*/  FADD R9, R9, R16 ;  /* 0x0000001009097221 */ /* 0x020fc80000000000 */
[----:B------:R-:W-:-:S04]  /*0730*/  FADD R9, R9, R18 ;  /* 0x0000001209097221 */ /* 0x000fc80000000000 */
[----:B------:R-:W-:-:S04]  /*0740*/  FADD R9, R9, R20 ;  /* 0x0000001409097221 */ /* 0x000fc80000000000 */
[----:B------:R-:W-:-:S07]  /*0750*/  FADD R7, R9, R22 ;  /* 0x0000001609077221 */ /* 0x000fce0000000000 */
.L_x_6:
        /* <DEDUP_REMOVED lines=10> */
[----:B------:R-:W4:Y:S01]  /*0800*/  LDG.E R14, desc[UR6][R4.64+0xc] ;  /* 0x00000c06040e7981 */ /* 0x000f22000c1e1900 */
[----:B------:R-:W-:Y:S01]  /*0810*/  IADD3 R6, PT, PT, R6, 0x4, RZ ;  /* 0x0000000406067810 */ /* 0x000fe20007ffe0ff */
[----:B-1----:R-:W-:-:S04]  /*0820*/  FADD R10, R7, R10 ;  /* 0x0000000a070a7221 */ /* 0x002fc80000000000 */
[----:B--2---:R-:W-:-:S04]  /*0830*/  FADD R9, R10, R9 ;  /* 0x000000090a097221 */ /* 0x004fc80000000000 */
[----:B---3--:R-:W-:-:S04]  /*0840*/  FADD R9, R9, R12 ;  /* 0x0000000c09097221 */ /* 0x008fc80000000000 */
[----:B----4-:R-:W-:-:S07]  /*0850*/  FADD R7, R9, R14 ;  /* 0x0000000e09077221 */ /* 0x010fce0000000000 */
.L_x_7:
[----:B------:R-:W-:Y:S05]  /*0860*/  @!P1 BRA `(.L_x_5) ;  /* 0x0000000000309947 */ /* 0x000fea0003800000 */
[----:B0-----:R-:W0:Y:S01]  /*0870*/  LDC.64 R4, c[0x0][0x390] ;  /* 0x0000e400ff047b82 */ /* 0x001e220000000a00 */
[----:B------:R-:W-:Y:S01]  /*0880*/  IADD3 R8, PT, PT, -R8, RZ, RZ ;  /* 0x000000ff08087210 */ /* 0x000fe20007ffe1ff */
[----:B0-----:R-:W-:-:S03]  /*0890*/  IMAD.WIDE.U32 R4, R6, 0x4, R4 ;  /* 0x0000000406047825 */ /* 0x001fc600078e0004 */
[----:B------:R-:W-:-:S07]  /*08a0*/  MOV R6, R4 ;  /* 0x0000000400067202 */ /* 0x000fce0000000f00 */
.L_x_8:
[----:B------:R-:W-:-:S06]  /*08b0*/  MOV R4, R6 ;  /* 0x0000000600047202 */ /* 0x000fcc0000000f00 */
[----:B------:R0:W1:Y:S01]  /*08c0*/  LDG.E R4, desc[UR6][R4.64] ;  /* 0x0000000604047981 */ /* 0x000062000c1e1900 */
[----:B------:R-:W-:Y:S02]  /*08d0*/  IADD3 R8, PT, PT, R8, 0x1, RZ ;  /* 0x0000000108087810 */ /* 0x000fe40007ffe0ff */
[----:B------:R-:W-:Y:S02]  /*08e0*/  IADD3 R6, P1, PT, R6, 0x4, RZ ;  /* 0x0000000406067810 */ /* 0x000fe40007f3e0ff */
[----:B------:R-:W-:Y:S02]  /*08f0*/  ISETP.NE.AND P0, PT, R8, RZ, PT ;  /* 0x000000ff0800720c */ /* 0x000fe40003f05270 */
[----:B0-----:R-:W-:Y:S01]  /*0900*/  IADD3.X R5, PT, PT, RZ, R5, RZ, P1, !PT ;  /* 0x00000005ff057210 */ /* 0x001fe20000ffe4ff */
[----:B-1----:R-:W-:-:S10]  /*0910*/  FADD R7, R4, R7 ;  /* 0x0000000704077221 */ /* 0x002fd40000000000 */
[----:B------:R-:W-:Y:S05]  /*0920*/  @P0 BRA `(.L_x_8) ;  /* 0xfffffffc00e00947 */ /* 0x000fea000383ffff */
.L_x_5:
[----:B-1----:R2:W-:Y:S02]  /*0930*/  STS [R0], R7 ;  /* 0x0000000700007388 */ /* 0x0025e40000000800 */
.L_x_2:
[----:B-1----:R-:W-:Y:S01]  /*0940*/  STG.E desc[UR6][R2.64+0x4], R7 ;  /* 0x0000040702007986 */ /* 0x002fe2000c101906 */
[----:B------:R-:W-:Y:S05]  /*0950*/  EXIT ;  /* 0x000000000000794d */ /* 0x000fea0003800000 */
.L_x_9:
[----:B------:R-:W-:-:S00]  /*0960*/  BRA `(.L_x_9) ;  /* 0xfffffffc00fc7947 */ /* 0x000fc0000383ffff */
[----:B------:R-:W-:-:S00]  /*0970*/  NOP ;  /* 0x0000000000007918 */ /* 0x000fc00000000000 */
        /* <DEDUP_REMOVED lines=8> */
.L_x_12:


//--------------------- .text._Z7bitonicP4Dataiiii --------------------------
	.section	.text._Z7bitonicP4Dataiiii,"ax",@progbits
	.align	128
        .global         _Z7bitonicP4Dataiiii
        .type           _Z7bitonicP4Dataiiii,@function
        .size           _Z7bitonicP4Dataiiii,(.L_x_13 - _Z7bitonicP4Dataiiii)
        .other          _Z7bitonicP4Dataiiii,@"STO_CUDA_ENTRY STV_DEFAULT"
_Z7bitonicP4Dataiiii:
.text._Z7bitonicP4Dataiiii:
[----:B------:R-:W-:Y:S01]  /*0000*/  LDC R1, c[0x0][0x37c] ;  /* 0x0000df00ff017b82 */ /* 0x000fe20000000800 */
[----:B------:R-:W0:Y:S07]  /*0010*/  S2R R7, SR_TID.X ;  /* 0x0000000000077919 */ /* 0x000e2e0000002100 */
[----:B------:R-:W0:Y:S01]  /*0020*/  LDC.64 R2, c[0x0][0x390] ;  /* 0x0000e400ff027b82 */ /* 0x000e220000000a00 */
[----:B------:R-:W0:Y:S02]  /*0030*/  LDCU UR4, c[0x0][0x360] ;  /* 0x00006c00ff0477ac */ /* 0x000e240008000800 */
[----:B0-----:R-:W-:-:S05]  /*0040*/  IMAD R7, R2, UR4, R7 ;  /* 0x0000000402077c24 */ /* 0x001fca000f8e0207 */
[----:B------:R-:W-:-:S13]  /*0050*/  ISETP.GE.AND P0, PT, R7, R3, PT ;  /* 0x000000030700720c */ /* 0x000fda0003f06270 */
[----:B------:R-:W-:Y:S05]  /*0060*/  @P0 EXIT ;  /* 0x000000000000094d */ /* 0x000fea0003800000 */
[----:B------:R-:W0:Y:S02]  /*0070*/  LDCU UR4, c[0x0][0x38c] ;  /* 0x00007180ff0477ac */ /* 0x000e240008000800 */
[----:B0-----:R-:W-:-:S04]  /*0080*/  LOP3.LUT R9, R7, UR4, RZ, 0x3c, !PT ;  /* 0x0000000407097c12 */ /* 0x001fc8000f8e3cff */
[----:B------:R-:W-:-:S13]  /*0090*/  ISETP.GT.AND P0, PT, R9, R7, PT ;  /* 0x000000070900720c */ /* 0x000fda0003f04270 */
[----:B------:R-:W-:Y:S05]  /*00a0*/  @!P0 EXIT ;  /* 0x000000000000894d */ /* 0x000fea0003800000 */
[----:B------:R-:W0:Y:S02]  /*00b0*/  LDCU UR4, c[0x0][0x388] ;  /* 0x00007100ff0477ac */ /* 0x000e240008000800 */
[----:B0-----:R-:W-:Y:S01]  /*00c0*/  LOP3.LUT P0, RZ, R7, UR4, RZ, 0xc0, !PT ;  /* 0x0000000407ff7c12 */ /* 0x001fe2000f80c0ff */
[----:B------:R-:W0:-:S12]  /*00d0*/  LDCU.64 UR4, c[0x0][0x358] ;  /* 0x00006b00ff0477ac */ /* 0x000e180008000a00 */
[----:B------:R-:W-:Y:S05]  /*00e0*/  @P0 BRA `(.L_x_10) ;  /* 0x0000000000500947 */ /* 0x000fea0003800000 */
[----:B------:R-:W1:Y:S02]  /*00f0*/  LDC.64 R4, c[0x0][0x380] ;  /* 0x0000e000ff047b82 */ /* 0x000e640000000a00 */
[----:B-1----:R-:W-:-:S04]  /*0100*/  IMAD.WIDE R2, R7, 0xc, R4 ;  /* 0x0000000c07027825 */ /* 0x002fc800078e0204 */
[----:B------:R-:W-:Y:S01]  /*0110*/  IMAD.WIDE R4, R9, 0xc, R4 ;  /* 0x0000000c09047825 */ /* 0x000fe200078e0204 */
[----:B0-----:R-:W2:Y:S04]  /*0120*/  LDG.E R7, desc[UR4][R2.64] ;  /* 0x0000000402077981 */ /* 0x001ea8000c1e1900 */
[----:B------:R-:W2:Y:S02]  /*0130*/  LDG.E R0, desc[UR4][R4.64] ;  /* 0x0000000404007981 */ /* 0x000ea4000c1e1900 */
[----:B--2---:R-:W-:-:S13]  /*0140*/  FSETP.GT.AND P0, PT, R7, R0, PT ;  /* 0x000000000700720b */ /* 0x004fda0003f04000 */
[----:B------:R-:W-:Y:S05]  /*0150*/  @!P0 EXIT ;  /* 0x000000000000894d */ /* 0x000fea0003800000 */
[----:B------:R-:W-:Y:S04]  /*0160*/  STG.E desc[UR4][R2.64], R0 ;  /* 0x0000000002007986 */ /* 0x000fe8000c101904 */
[----:B------:R-:W-:Y:S04]  /*0170*/  STG.E desc[UR4][R4.64], R7 ;  /* 0x0000000704007986 */ /* 0x000fe8000c101904 */
[----:B------:R-:W2:Y:S04]  /*0180*/  LDG.E R11, desc[UR4][R4.64+0x4] ;  /* 0x00000404040b7981 */ /* 0x000ea8000c1e1900 */
[----:B------:R-:W3:Y:S04]  /*0190*/  LDG.E R9, desc[UR4][R2.64+0x4] ;  /* 0x0000040402097981 */ /* 0x000ee8000c1e1900 */
[----:B--2---:R-:W-:Y:S04]  /*01a0*/  STG.E desc[UR4][R2.64+0x4], R11 ;  /* 0x0000040b02007986 */ /* 0x004fe8000c101904 */
[----:B---3--:R-:W-:Y:S04]  /*01b0*/  STG.E desc[UR4][R4.64+0x4], R9 ;  /* 0x0000040904007986 */ /* 0x008fe8000c101904 */
[----:B------:R-:W2:Y:S04]  /*01c0*/  LDG.E R6, desc[UR4][R2.64+0x8] ;  /* 0x0000080402067981 */ /* 0x000ea8000c1e1900 */
[----:B------:R-:W3:Y:S01]  /*01d0*/  LDG.E R13, desc[UR4][R4.64+0x8] ;  /* 0x00000804040d7981 */ /* 0x000ee2000c1e1900 */
[----:B--2---:R-:W-:-:S04]  /*01e0*/  I2FP.F32.S32 R6, R6 ;  /* 0x0000000600067245 */ /* 0x004fc80000201400 */
[----:B------:R-:W0:Y:S01]  /*01f0*/  F2I.TRUNC.NTZ R15, R6 ;  /* 0x00000006000f7305 */ /* 0x000e22000020f100 */
[----:B---3--:R-:W-:Y:S04]  /*0200*/  STG.E desc[UR4][R2.64+0x8], R13 ;  /* 0x0000080d02007986 */ /* 0x008fe8000c101904 */
[----:B0-----:R-:W-:Y:S01]  /*0210*/  STG.E desc[UR4][R4.64+0x8], R15 ;  /* 0x0000080f04007986 */ /* 0x001fe2000c101904 */
[----:B------:R-:W-:Y:S05]  /*0220*/  EXIT ;  /* 0x000000000000794d */ /* 0x000fea0003800000 */
.L_x_10:
[----:B------:R-:W1:Y:S02]  /*0230*/  LDC.64 R2, c[0x0][0x380] ;  /* 0x0000e000ff027b82 */ /* 0x000e640000000a00 */
[----:B-1----:R-:W-:-:S04]  /*0240*/  IMAD.WIDE R4, R7, 0xc, R2 ;  /* 0x0000000c07047825 */ /* 0x002fc800078e0202 */
[----:B------:R-:W-:Y:S01]  /*0250*/  IMAD.WIDE R2, R9, 0xc, R2 ;  /* 0x0000000c09027825 */ /* 0x000fe200078e0202 */
[----:B0-----:R-:W2:Y:S04]  /*0260*/  LDG.E R7, desc[UR4][R4.64] ;  /* 0x0000000404077981 */ /* 0x001ea8000c1e1900 */
[----:B------:R-:W2:Y:S02]  /*0270*/  LDG.E R0, desc[UR4][R2.64] ;  /* 0x0000000402007981 */ /* 0x000ea4000c1e1900 */
[----:B--2---:R-:W-:-:S13]  /*0280*/  FSETP.GEU.AND P0, PT, R7, R0, PT ;  /* 0x000000000700720b */ /* 0x004fda0003f0e000 */
[----:B------:R-:W-:Y:S05]  /*0290*/  @P0 EXIT ;  /* 0x000000000000094d */ /* 0x000fea0003800000 */
        /* <DEDUP_REMOVED lines=13> */
.L_x_11:
        /* <DEDUP_REMOVED lines=9> */
.L_x_13:


//--------------------- .nv.shared._Z4scanP4DataiiPf --------------------------
	.section	.nv.shared._Z4scanP4DataiiPf,"aw",@nobits
	.sectionflags	@""
	.align	4
.nv.shared._Z4scanP4DataiiPf:
	.zero		5116


//--------------------- .nv.shared.reserved.0     --------------------------
	.section	.nv.shared.reserved.0,"aw",@nobits
	.weak		__nv_reservedSMEM_offset_0_alias
	.size		__nv_reservedSMEM_offset_0_alias, 0, 64
	.other		__nv_reservedSMEM_offset_0_alias,@"STO_CUDA_RESERVED_SHARED STV_DEFAULT"
__nv_reservedSMEM_offset_0_alias:
	.zero		0
	.zero		64


//--------------------- .nv.constant0._Z4scanP4DataiiPf --------------------------
	.section	.nv.constant0._Z4scanP4DataiiPf,"a",@progbits
	.sectionflags	@""
	.align	4
.nv.constant0._Z4scanP4DataiiPf:
	.zero		920


//--------------------- .nv.constant0._Z7bitonicP4Dataiiii --------------------------
	.section	.nv.constant0._Z7bitonicP4Dataiiii,"a",@progbits
	.sectionflags	@""
	.align	4
.nv.constant0._Z7bitonicP4Dataiiii:
	.zero		920


//--------------------- SYMBOLS --------------------------

	.type		.nv.reservedSmem.offset0,@object
	.size		.nv.reservedSmem.offset0,0x4
	.type		.nv.reservedSmem.cap,@object
	.size		.nv.reservedSmem.cap,0x4
